//
// Generated by NVIDIA NVVM Compiler
//
// Compiler Build ID: CL-36424714
// Cuda compilation tools, release 13.0, V13.0.88
// Based on NVVM 20.0.0
//

.version 9.0
.target sm_100
.address_size 64

	// .globl	_Z12strided_copyPfS_ii

.visible .entry _Z12strided_copyPfS_ii(
	.param .u64 .ptr .align 1 _Z12strided_copyPfS_ii_param_0,
	.param .u64 .ptr .align 1 _Z12strided_copyPfS_ii_param_1,
	.param .u32 _Z12strided_copyPfS_ii_param_2,
	.param .u32 _Z12strided_copyPfS_ii_param_3
)
{
	.reg .pred 	%p<2>;
	.reg .b32 	%r<8>;
	.reg .b32 	%f<2>;
	.reg .b64 	%rd<8>;

	ld.param.u64 	%rd1, [_Z12strided_copyPfS_ii_param_0];
	ld.param.u64 	%rd2, [_Z12strided_copyPfS_ii_param_1];
	ld.param.u32 	%r2, [_Z12strided_copyPfS_ii_param_2];
	ld.param.u32 	%r3, [_Z12strided_copyPfS_ii_param_3];
	mov.u32 	%r4, %ctaid.x;
	mov.u32 	%r5, %ntid.x;
	mov.u32 	%r6, %tid.x;
	mad.lo.s32 	%r7, %r4, %r5, %r6;
	mul.lo.s32 	%r1, %r2, %r7;
	setp.ge.s32 	%p1, %r1, %r3;
	@%p1 bra 	$L__BB0_2;
	cvta.to.global.u64 	%rd3, %rd1;
	cvta.to.global.u64 	%rd4, %rd2;
	mul.wide.s32 	%rd5, %r1, 4;
	add.s64 	%rd6, %rd3, %rd5;
	ld.global.f32 	%f1, [%rd6];
	add.s64 	%rd7, %rd4, %rd5;
	st.global.f32 	[%rd7], %f1;
$L__BB0_2:
	ret;

}


// ===== COMPILED SASS (sm_100) =====

	.target	sm_100

	.elftype	@"ET_EXEC"


//--------------------- .note.nv.tkinfo           --------------------------
	.section	.note.nv.tkinfo,"",@"SHT_NOTE"
	.sectionflags	@"SHF_NOTE_NV_TKINFO"
	.tkinfo
        /*0018*/ 	.word	0x00000002
        /*0030*/ 	.string	""
        /*0030*/ 	.string	"ptxas"
        /*0030*/ 	.string	"Cuda compilation tools, release 13.0, V13.0.88"
        /*0030*/ 	.string	"Build cuda_13.0.r13.0/compiler.36424714_0"
        /*0030*/ 	.string	"-arch sm_100 -m 64 "



//--------------------- .note.nv.cuinfo           --------------------------
	.section	.note.nv.cuinfo,"",@"SHT_NOTE"
	.sectionflags	@"SHF_NOTE_NV_CUINFO"
        /*0018*/ 	.short	0x0002
        /*001a*/ 	.short	0x0064
        /*001c*/ 	.short	0x0082
	.zero		2


//--------------------- .nv.info                  --------------------------
	.section	.nv.info,"",@"SHT_CUDA_INFO"
	.align	4


	//----- nvinfo : EIATTR_REGCOUNT
	.align		4
        /*0000*/ 	.byte	0x04, 0x2f
        /*0002*/ 	.short	(.L_1 - .L_0)
	.align		4
.L_0:
        /*0004*/ 	.word	index@(_Z12strided_copyPfS_ii)
        /*0008*/ 	.word	0x0000000a


	//----- nvinfo : EIATTR_FRAME_SIZE
	.align		4
.L_1:
        /*000c*/ 	.byte	0x04, 0x11
        /*000e*/ 	.short	(.L_3 - .L_2)
	.align		4
.L_2:
        /*0010*/ 	.word	index@(_Z12strided_copyPfS_ii)
        /*0014*/ 	.word	0x00000000


	//----- nvinfo : EIATTR_MIN_STACK_SIZE
	.align		4
.L_3:
        /*0018*/ 	.byte	0x04, 0x12
        /*001a*/ 	.short	(.L_5 - .L_4)
	.align		4
.L_4:
        /*001c*/ 	.word	index@(_Z12strided_copyPfS_ii)
        /*0020*/ 	.word	0x00000000
.L_5:


//--------------------- .nv.compat                --------------------------
	.section	.nv.compat,"",@"SHT_CUDA_COMPAT_INFO"
	.align	4
        /*0000*/ 	.byte	0x02, 0x09, 0x00, 0x00, 0x02, 0x02, 0x01, 0x00, 0x02, 0x05, 0x05, 0x00, 0x03, 0x07, 0x01, 0x01
        /*0010*/ 	.byte	0x02, 0x03, 0x00, 0x00, 0x02, 0x06, 0x01, 0x00, 0x04, 0x0b, 0x08, 0x00, 0x09, 0x00, 0x00, 0x00
        /*0020*/ 	.byte	0x00, 0x00, 0x00, 0x00


//--------------------- .nv.info._Z12strided_copyPfS_ii --------------------------
	.section	.nv.info._Z12strided_copyPfS_ii,"",@"SHT_CUDA_INFO"
	.sectionflags	@""
	.align	4


	//----- nvinfo : EIATTR_CUDA_API_VERSION
	.align		4
        /*0000*/ 	.byte	0x04, 0x37
        /*0002*/ 	.short	(.L_7 - .L_6)
.L_6:
        /*0004*/ 	.word	0x00000082


	//----- nvinfo : EIATTR_KPARAM_INFO
	.align		4
.L_7:
        /*0008*/ 	.byte	0x04, 0x17
        /*000a*/ 	.short	(.L_9 - .L_8)
.L_8:
        /*000c*/ 	.word	0x00000000
        /*0010*/ 	.short	0x0003
        /*0012*/ 	.short	0x0014
        /*0014*/ 	.byte	0x00, 0xf0, 0x11, 0x00


	//----- nvinfo : EIATTR_KPARAM_INFO
	.align		4
.L_9:
        /*0018*/ 	.byte	0x04, 0x17
        /*001a*/ 	.short	(.L_11 - .L_10)
.L_10:
        /*001c*/ 	.word	0x00000000
        /*0020*/ 	.short	0x0002
        /*0022*/ 	.short	0x0010
        /*0024*/ 	.byte	0x00, 0xf0, 0x11, 0x00


	//----- nvinfo : EIATTR_KPARAM_INFO
	.align		4
.L_11:
        /*0028*/ 	.byte	0x04, 0x17
        /*002a*/ 	.short	(.L_13 - .L_12)
.L_12:
        /*002c*/ 	.word	0x00000000
        /*0030*/ 	.short	0x0001
        /*0032*/ 	.short	0x0008
        /*0034*/ 	.byte	0x00, 0xf5, 0x21, 0x00


	//----- nvinfo : EIATTR_KPARAM_INFO
	.align		4
.L_13:
        /*0038*/ 	.byte	0x04, 0x17
        /*003a*/ 	.short	(.L_15 - .L_14)
.L_14:
        /*003c*/ 	.word	0x00000000
        /*0040*/ 	.short	0x0000
        /*0042*/ 	.short	0x0000
        /*0044*/ 	.byte	0x00, 0xf5, 0x21, 0x00


	//----- nvinfo : EIATTR_SPARSE_MMA_MASK
	.align		4
.L_15:
        /*0048*/ 	.byte	0x03, 0x50
        /*004a*/ 	.short	0x0000


	//----- nvinfo : EIATTR_MAXREG_COUNT
	.align		4
        /*004c*/ 	.byte	0x03, 0x1b
        /*004e*/ 	.short	0x00ff


	//----- nvinfo : EIATTR_MERCURY_ISA_VERSION
	.align		4
        /*0050*/ 	.byte	0x03, 0x5f
        /*0052*/ 	.short	0x0101


	//----- nvinfo : EIATTR_VRC_CTA_INIT_COUNT
	.align		4
        /*0054*/ 	.byte	0x02, 0x4a
	.zero		1
	.zero		1


	//----- nvinfo : EIATTR_EXIT_INSTR_OFFSETS
	.align		4
        /*0058*/ 	.byte	0x04, 0x1c
        /*005a*/ 	.short	(.L_17 - .L_16)


	//   ....[0]....
.L_16:
        /*005c*/ 	.word	0x00000080


	//   ....[1]....
        /*0060*/ 	.word	0x00000100


	//----- nvinfo : EIATTR_CBANK_PARAM_SIZE
	.align		4
.L_17:
        /*0064*/ 	.byte	0x03, 0x19
        /*0066*/ 	.short	0x0018


	//----- nvinfo : EIATTR_PARAM_CBANK
	.align		4
        /*0068*/ 	.byte	0x04, 0x0a
        /*006a*/ 	.short	(.L_19 - .L_18)
	.align		4
.L_18:
        /*006c*/ 	.word	index@(.nv.constant0._Z12strided_copyPfS_ii)
        /*0070*/ 	.short	0x0380
        /*0072*/ 	.short	0x0018


	//----- nvinfo : EIATTR_SW_WAR
	.align		4
.L_19:
        /*0074*/ 	.byte	0x04, 0x36
        /*0076*/ 	.short	(.L_21 - .L_20)
.L_20:
        /*0078*/ 	.word	0x00000008
.L_21:


//--------------------- .nv.callgraph             --------------------------
	.section	.nv.callgraph,"",@"SHT_CUDA_CALLGRAPH"
	.align	4
	.sectionentsize	8
	.align		4
        /*0000*/ 	.word	0x00000000
	.align		4
        /*0004*/ 	.word	0xffffffff
	.align		4
        /*0008*/ 	.word	0x00000000
	.align		4
        /*000c*/ 	.word	0xfffffffe
	.align		4
        /*0010*/ 	.word	0x00000000
	.align		4
        /*0014*/ 	.word	0xfffffffd
	.align		4
        /*0018*/ 	.word	0x00000000
	.align		4
        /*001c*/ 	.word	0xfffffffc


//--------------------- .text._Z12strided_copyPfS_ii --------------------------
	.section	.text._Z12strided_copyPfS_ii,"ax",@progbits
	.align	128
        .global         _Z12strided_copyPfS_ii
        .type           _Z12strided_copyPfS_ii,@function
        .size           _Z12strided_copyPfS_ii,(.L_x_1 - _Z12strided_copyPfS_ii)
        .other          _Z12strided_copyPfS_ii,@"STO_CUDA_ENTRY STV_DEFAULT"
_Z12strided_copyPfS_ii:
.text._Z12strided_copyPfS_ii:
[----:B------:R-:W-:Y:S01]  /*0000*/  LDC R1, c[0x0][0x37c] ;  /* 0x0000df00ff017b82 */ /* 0x000fe20000000800 */
[----:B------:R-:W0:Y:S07]  /*0010*/  S2R R3, SR_TID.X ;  /* 0x0000000000037919 */ /* 0x000e2e0000002100 */
[----:B------:R-:W0:Y:S01]  /*0020*/  S2UR UR4, SR_CTAID.X ;  /* 0x00000000000479c3 */ /* 0x000e220000002500 */
[----:B------:R-:W1:Y:S07]  /*0030*/  LDCU.64 UR6, c[0x0][0x390] ;  /* 0x00007200ff0677ac */ /* 0x000e6e0008000a00 */
[----:B------:R-:W0:Y:S02]  /*0040*/  LDC R0, c[0x0][0x360] ;  /* 0x0000d800ff007b82 */ /* 0x000e240000000800 */
[----:B0-----:R-:W-:-:S04]  /*0050*/  IMAD R0, R0, UR4, R3 ;  /* 0x0000000400007c24 */ /* 0x001fc8000f8e0203 */
[----:B-1----:R-:W-:-:S05]  /*0060*/  IMAD R7, R0, UR6, RZ ;  /* 0x0000000600077c24 */ /* 0x002fca000f8e02ff */
[----:B------:R-:W-:-:S13]  /*0070*/  ISETP.GE.AND P0, PT, R7, UR7, PT ;  /* 0x0000000707007c0c */ /* 0x000fda000bf06270 */
[----:B------:R-:W-:Y:S05]  /*0080*/  @P0 EXIT ;  /* 0x000000000000094d */ /* 0x000fea0003800000 */
[----:B------:R-:W0:Y:S01]  /*0090*/  LDC.64 R2, c[0x0][0x380] ;  /* 0x0000e000ff027b82 */ /* 0x000e220000000a00 */
[----:B------:R-:W1:Y:S07]  /*00a0*/  LDCU.64 UR4, c[0x0][0x358] ;  /* 0x00006b00ff0477ac */ /* 0x000e6e0008000a00 */
[----:B------:R-:W2:Y:S01]  /*00b0*/  LDC.64 R4, c[0x0][0x388] ;  /* 0x0000e200ff047b82 */ /* 0x000ea20000000a00 */
[----:B0-----:R-:W-:-:S06]  /*00c0*/  IMAD.WIDE R2, R7, 0x4, R2 ;  /* 0x0000000407027825 */ /* 0x001fcc00078e0202 */
[----:B-1----:R-:W3:Y:S01]  /*00d0*/  LDG.E R3, desc[UR4][R2.64] ;  /* 0x0000000402037981 */ /* 0x002ee2000c1e1900 */
[----:B--2---:R-:W-:-:S05]  /*00e0*/  IMAD.WIDE R4, R7, 0x4, R4 ;  /* 0x0000000407047825 */ /* 0x004fca00078e0204 */
[----:B---3--:R-:W-:Y:S01]  /*00f0*/  STG.E desc[UR4][R4.64], R3 ;  /* 0x0000000304007986 */ /* 0x008fe2000c101904 */
[----:B------:R-:W-:Y:S05]  /*0100*/  EXIT ;  /* 0x000000000000794d */ /* 0x000fea0003800000 */
.L_x_0:
[----:B------:R-:W-:-:S00]  /*0110*/  BRA `(.L_x_0) ;  /* 0xfffffffc00fc7947 */ /* 0x000fc0000383ffff */
[----:B------:R-:W-:-:S00]  /*0120*/  NOP ;  /* 0x0000000000007918 */ /* 0x000fc00000000000 */
        /* <DEDUP_REMOVED lines=13> */
.L_x_1:


//--------------------- .nv.shared.reserved.0     --------------------------
	.section	.nv.shared.reserved.0,"aw",@nobits
	.weak		__nv_reservedSMEM_offset_0_alias
	.size		__nv_reservedSMEM_offset_0_alias, 0, 64
	.other		__nv_reservedSMEM_offset_0_alias,@"STO_CUDA_RESERVED_SHARED STV_DEFAULT"
__nv_reservedSMEM_offset_0_alias:
	.zero		0
	.zero		64


//--------------------- .nv.constant0._Z12strided_copyPfS_ii --------------------------
	.section	.nv.constant0._Z12strided_copyPfS_ii,"a",@progbits
	.sectionflags	@""
	.align	4
.nv.constant0._Z12strided_copyPfS_ii:
	.zero		920


//--------------------- SYMBOLS --------------------------

	.type		.nv.reservedSmem.offset0,@object
	.size		.nv.reservedSmem.offset0,0x4
